//
// Generated by NVIDIA NVVM Compiler
//
// Compiler Build ID: CL-36424714
// Cuda compilation tools, release 13.0, V13.0.88
// Based on NVVM 20.0.0
//

.version 9.0
.target sm_100
.address_size 64

	// .globl	_Z11Hillis_ScanPii

.visible .entry _Z11Hillis_ScanPii(
	.param .u64 .ptr .align 1 _Z11Hillis_ScanPii_param_0,
	.param .u32 _Z11Hillis_ScanPii_param_1
)
{
	.reg .pred 	%p<5>;
	.reg .b32 	%r<13>;
	.reg .b64 	%rd<7>;

	ld.param.u64 	%rd2, [_Z11Hillis_ScanPii_param_0];
	ld.param.u32 	%r4, [_Z11Hillis_ScanPii_param_1];
	mov.u32 	%r5, %ctaid.x;
	mov.u32 	%r6, %ntid.x;
	mov.u32 	%r7, %tid.x;
	mad.lo.s32 	%r1, %r5, %r6, %r7;
	setp.ge.s32 	%p1, %r1, %r4;
	@%p1 bra 	$L__BB0_6;
	bar.sync 	0;
	setp.lt.s32 	%p2, %r4, 2;
	@%p2 bra 	$L__BB0_6;
	cvta.to.global.u64 	%rd3, %rd2;
	mul.wide.s32 	%rd4, %r1, 4;
	add.s64 	%rd1, %rd3, %rd4;
	mov.b32 	%r12, 1;
$L__BB0_3:
	add.s32 	%r9, %r12, %r1;
	setp.ge.s32 	%p3, %r9, %r4;
	@%p3 bra 	$L__BB0_5;
	mul.wide.s32 	%rd5, %r12, 4;
	add.s64 	%rd6, %rd1, %rd5;
	ld.global.u32 	%r10, [%rd1];
	atom.global.add.u32 	%r11, [%rd6], %r10;
$L__BB0_5:
	bar.sync 	0;
	shl.b32 	%r12, %r12, 1;
	setp.lt.s32 	%p4, %r12, %r4;
	@%p4 bra 	$L__BB0_3;
$L__BB0_6:
	ret;

}


// ===== COMPILED SASS (sm_100) =====

	.target	sm_100

	.elftype	@"ET_EXEC"


//--------------------- .note.nv.tkinfo           --------------------------
	.section	.note.nv.tkinfo,"",@"SHT_NOTE"
	.sectionflags	@"SHF_NOTE_NV_TKINFO"
	.tkinfo
        /*0018*/ 	.word	0x00000002
        /*0030*/ 	.string	""
        /*0030*/ 	.string	"ptxas"
        /*0030*/ 	.string	"Cuda compilation tools, release 13.0, V13.0.88"
        /*0030*/ 	.string	"Build cuda_13.0.r13.0/compiler.36424714_0"
        /*0030*/ 	.string	"-arch sm_100 -m 64 "



//--------------------- .note.nv.cuinfo           --------------------------
	.section	.note.nv.cuinfo,"",@"SHT_NOTE"
	.sectionflags	@"SHF_NOTE_NV_CUINFO"
        /*0018*/ 	.short	0x0002
        /*001a*/ 	.short	0x0064
        /*001c*/ 	.short	0x0082
	.zero		2


//--------------------- .nv.info                  --------------------------
	.section	.nv.info,"",@"SHT_CUDA_INFO"
	.align	4


	//----- nvinfo : EIATTR_REGCOUNT
	.align		4
        /*0000*/ 	.byte	0x04, 0x2f
        /*0002*/ 	.short	(.L_1 - .L_0)
	.align		4
.L_0:
        /*0004*/ 	.word	index@(_Z11Hillis_ScanPii)
        /*0008*/ 	.word	0x0000000c


	//----- nvinfo : EIATTR_FRAME_SIZE
	.align		4
.L_1:
        /*000c*/ 	.byte	0x04, 0x11
        /*000e*/ 	.short	(.L_3 - .L_2)
	.align		4
.L_2:
        /*0010*/ 	.word	index@(_Z11Hillis_ScanPii)
        /*0014*/ 	.word	0x00000000


	//----- nvinfo : EIATTR_MIN_STACK_SIZE
	.align		4
.L_3:
        /*0018*/ 	.byte	0x04, 0x12
        /*001a*/ 	.short	(.L_5 - .L_4)
	.align		4
.L_4:
        /*001c*/ 	.word	index@(_Z11Hillis_ScanPii)
        /*0020*/ 	.word	0x00000000
.L_5:


//--------------------- .nv.compat                --------------------------
	.section	.nv.compat,"",@"SHT_CUDA_COMPAT_INFO"
	.align	4
        /*0000*/ 	.byte	0x02, 0x09, 0x00, 0x00, 0x02, 0x02, 0x01, 0x00, 0x02, 0x05, 0x05, 0x00, 0x03, 0x07, 0x01, 0x01
        /*0010*/ 	.byte	0x02, 0x03, 0x00, 0x00, 0x02, 0x06, 0x01, 0x00, 0x04, 0x0b, 0x08, 0x00, 0x09, 0x00, 0x00, 0x00
        /*0020*/ 	.byte	0x00, 0x00, 0x00, 0x00


//--------------------- .nv.info._Z11Hillis_ScanPii --------------------------
	.section	.nv.info._Z11Hillis_ScanPii,"",@"SHT_CUDA_INFO"
	.sectionflags	@""
	.align	4


	//----- nvinfo : EIATTR_CUDA_API_VERSION
	.align		4
        /*0000*/ 	.byte	0x04, 0x37
        /*0002*/ 	.short	(.L_7 - .L_6)
.L_6:
        /*0004*/ 	.word	0x00000082


	//----- nvinfo : EIATTR_KPARAM_INFO
	.align		4
.L_7:
        /*0008*/ 	.byte	0x04, 0x17
        /*000a*/ 	.short	(.L_9 - .L_8)
.L_8:
        /*000c*/ 	.word	0x00000000
        /*0010*/ 	.short	0x0001
        /*0012*/ 	.short	0x0008
        /*0014*/ 	.byte	0x00, 0xf0, 0x11, 0x00


	//----- nvinfo : EIATTR_KPARAM_INFO
	.align		4
.L_9:
        /*0018*/ 	.byte	0x04, 0x17
        /*001a*/ 	.short	(.L_11 - .L_10)
.L_10:
        /*001c*/ 	.word	0x00000000
        /*0020*/ 	.short	0x0000
        /*0022*/ 	.short	0x0000
        /*0024*/ 	.byte	0x00, 0xf5, 0x21, 0x00


	//----- nvinfo : EIATTR_SPARSE_MMA_MASK
	.align		4
.L_11:
        /*0028*/ 	.byte	0x03, 0x50
        /*002a*/ 	.short	0x0000


	//----- nvinfo : EIATTR_MAXREG_COUNT
	.align		4
        /*002c*/ 	.byte	0x03, 0x1b
        /*002e*/ 	.short	0x00ff


	//----- nvinfo : EIATTR_NUM_BARRIERS
	.align		4
        /*0030*/ 	.byte	0x02, 0x4c
        /*0032*/ 	.byte	0x01
	.zero		1


	//----- nvinfo : EIATTR_MERCURY_ISA_VERSION
	.align		4
        /*0034*/ 	.byte	0x03, 0x5f
        /*0036*/ 	.short	0x0101


	//----- nvinfo : EIATTR_VRC_CTA_INIT_COUNT
	.align		4
        /*0038*/ 	.byte	0x02, 0x4a
	.zero		1
	.zero		1


	//----- nvinfo : EIATTR_EXIT_INSTR_OFFSETS
	.align		4
        /*003c*/ 	.byte	0x04, 0x1c
        /*003e*/ 	.short	(.L_13 - .L_12)


	//   ....[0]....
.L_12:
        /*0040*/ 	.word	0x00000070


	//   ....[1]....
        /*0044*/ 	.word	0x000000a0


	//   ....[2]....
        /*0048*/ 	.word	0x000001c0


	//----- nvinfo : EIATTR_CRS_STACK_SIZE
	.align		4
.L_13:
        /*004c*/ 	.byte	0x04, 0x1e
        /*004e*/ 	.short	(.L_15 - .L_14)
.L_14:
        /*0050*/ 	.word	0x00000000


	//----- nvinfo : EIATTR_CBANK_PARAM_SIZE
	.align		4
.L_15:
        /*0054*/ 	.byte	0x03, 0x19
        /*0056*/ 	.short	0x000c


	//----- nvinfo : EIATTR_PARAM_CBANK
	.align		4
        /*0058*/ 	.byte	0x04, 0x0a
        /*005a*/ 	.short	(.L_17 - .L_16)
	.align		4
.L_16:
        /*005c*/ 	.word	index@(.nv.constant0._Z11Hillis_ScanPii)
        /*0060*/ 	.short	0x0380
        /*0062*/ 	.short	0x000c


	//----- nvinfo : EIATTR_SW_WAR
	.align		4
.L_17:
        /*0064*/ 	.byte	0x04, 0x36
        /*0066*/ 	.short	(.L_19 - .L_18)
.L_18:
        /*0068*/ 	.word	0x00000008
.L_19:


//--------------------- .nv.callgraph             --------------------------
	.section	.nv.callgraph,"",@"SHT_CUDA_CALLGRAPH"
	.align	4
	.sectionentsize	8
	.align		4
        /*0000*/ 	.word	0x00000000
	.align		4
        /*0004*/ 	.word	0xffffffff
	.align		4
        /*0008*/ 	.word	0x00000000
	.align		4
        /*000c*/ 	.word	0xfffffffe
	.align		4
        /*0010*/ 	.word	0x00000000
	.align		4
        /*0014*/ 	.word	0xfffffffd
	.align		4
        /*0018*/ 	.word	0x00000000
	.align		4
        /*001c*/ 	.word	0xfffffffc


//--------------------- .text._Z11Hillis_ScanPii  --------------------------
	.section	.text._Z11Hillis_ScanPii,"ax",@progbits
	.align	128
        .global         _Z11Hillis_ScanPii
        .type           _Z11Hillis_ScanPii,@function
        .size           _Z11Hillis_ScanPii,(.L_x_4 - _Z11Hillis_ScanPii)
        .other          _Z11Hillis_ScanPii,@"STO_CUDA_ENTRY STV_DEFAULT"
_Z11Hillis_ScanPii:
.text._Z11Hillis_ScanPii:
[----:B------:R-:W-:Y:S01]  /*0000*/  LDC R1, c[0x0][0x37c] ;  /* 0x0000df00ff017b82 */ /* 0x000fe20000000800 */
[----:B------:R-:W0:Y:S07]  /*0010*/  S2R R0, SR_TID.X ;  /* 0x0000000000007919 */ /* 0x000e2e0000002100 */
[----:B------:R-:W0:Y:S08]  /*0020*/  S2UR UR4, SR_CTAID.X ;  /* 0x00000000000479c3 */ /* 0x000e300000002500 */
[----:B------:R-:W0:Y:S08]  /*0030*/  LDC R7, c[0x0][0x360] ;  /* 0x0000d800ff077b82 */ /* 0x000e300000000800 */
[----:B------:R-:W1:Y:S01]  /*0040*/  LDC R2, c[0x0][0x388] ;  /* 0x0000e200ff027b82 */ /* 0x000e620000000800 */
[----:B0-----:R-:W-:-:S05]  /*0050*/  IMAD R7, R7, UR4, R0 ;  /* 0x0000000407077c24 */ /* 0x001fca000f8e0200 */
[----:B-1----:R-:W-:-:S13]  /*0060*/  ISETP.GE.AND P0, PT, R7, R2, PT ;  /* 0x000000020700720c */ /* 0x002fda0003f06270 */
[----:B------:R-:W-:Y:S05]  /*0070*/  @P0 EXIT ;  /* 0x000000000000094d */ /* 0x000fea0003800000 */
[----:B------:R-:W-:Y:S01]  /*0080*/  BAR.SYNC.DEFER_BLOCKING 0x0 ;  /* 0x0000000000007b1d */ /* 0x000fe20000010000 */
[----:B------:R-:W-:-:S13]  /*0090*/  ISETP.GE.AND P0, PT, R2, 0x2, PT ;  /* 0x000000020200780c */ /* 0x000fda0003f06270 */
[----:B------:R-:W-:Y:S05]  /*00a0*/  @!P0 EXIT ;  /* 0x000000000000894d */ /* 0x000fea0003800000 */
[----:B------:R-:W0:Y:S01]  /*00b0*/  LDC.64 R2, c[0x0][0x380] ;  /* 0x0000e000ff027b82 */ /* 0x000e220000000a00 */
[----:B------:R-:W-:Y:S01]  /*00c0*/  IMAD.MOV.U32 R0, RZ, RZ, 0x1 ;  /* 0x00000001ff007424 */ /* 0x000fe200078e00ff */
[----:B------:R-:W1:Y:S01]  /*00d0*/  LDCU.64 UR4, c[0x0][0x358] ;  /* 0x00006b00ff0477ac */ /* 0x000e620008000a00 */
[----:B------:R-:W2:Y:S02]  /*00e0*/  LDCU UR6, c[0x0][0x388] ;  /* 0x00007100ff0677ac */ /* 0x000ea40008000800 */
[----:B012---:R-:W-:-:S07]  /*00f0*/  IMAD.WIDE R2, R7, 0x4, R2 ;  /* 0x0000000407027825 */ /* 0x007fce00078e0202 */
.L_x_2:
[----:B0-----:R-:W-:Y:S01]  /*0100*/  IADD3 R4, PT, PT, R7, R0, RZ ;  /* 0x0000000007047210 */ /* 0x001fe20007ffe0ff */
[----:B------:R-:W-:Y:S03]  /*0110*/  BSSY.RECONVERGENT B0, `(.L_x_0) ;  /* 0x0000006000007945 */ /* 0x000fe60003800200 */
[----:B------:R-:W-:-:S13]  /*0120*/  ISETP.GE.AND P0, PT, R4, UR6, PT ;  /* 0x0000000604007c0c */ /* 0x000fda000bf06270 */
[----:B------:R-:W-:Y:S05]  /*0130*/  @P0 BRA `(.L_x_1) ;  /* 0x00000000000c0947 */ /* 0x000fea0003800000 */
[----:B------:R-:W2:Y:S01]  /*0140*/  LDG.E R9, desc[UR4][R2.64] ;  /* 0x0000000402097981 */ /* 0x000ea2000c1e1900 */
[----:B------:R-:W-:-:S05]  /*0150*/  IMAD.WIDE R4, R0, 0x4, R2 ;  /* 0x0000000400047825 */ /* 0x000fca00078e0202 */
[----:B--2---:R0:W-:Y:S02]  /*0160*/  REDG.E.ADD.STRONG.GPU desc[UR4][R4.64], R9 ;  /* 0x000000090400798e */ /* 0x0041e4000c12e104 */
.L_x_1:
[----:B------:R-:W-:Y:S05]  /*0170*/  BSYNC.RECONVERGENT B0 ;  /* 0x0000000000007941 */ /* 0x000fea0003800200 */
.L_x_0:
[----:B------:R-:W-:Y:S01]  /*0180*/  IMAD.SHL.U32 R0, R0, 0x2, RZ ;  /* 0x0000000200007824 */ /* 0x000fe200078e00ff */
[----:B------:R-:W-:Y:S04]  /*0190*/  BAR.SYNC.DEFER_BLOCKING 0x0 ;  /* 0x0000000000007b1d */ /* 0x000fe80000010000 */
[----:B------:R-:W-:-:S13]  /*01a0*/  ISETP.GE.AND P0, PT, R0, UR6, PT ;  /* 0x0000000600007c0c */ /* 0x000fda000bf06270 */
[----:B------:R-:W-:Y:S05]  /*01b0*/  @!P0 BRA `(.L_x_2) ;  /* 0xfffffffc00d08947 */ /* 0x000fea000383ffff */
[----:B------:R-:W-:Y:S05]  /*01c0*/  EXIT ;  /* 0x000000000000794d */ /* 0x000fea0003800000 */
.L_x_3:
[----:B------:R-:W-:-:S00]  /*01d0*/  BRA `(.L_x_3) ;  /* 0xfffffffc00fc7947 */ /* 0x000fc0000383ffff */
[----:B------:R-:W-:-:S00]  /*01e0*/  NOP ;  /* 0x0000000000007918 */ /* 0x000fc00000000000 */
        /* <DEDUP_REMOVED lines=9> */
.L_x_4:


//--------------------- .nv.shared.reserved.0     --------------------------
	.section	.nv.shared.reserved.0,"aw",@nobits
	.weak		__nv_reservedSMEM_offset_0_alias
	.size		__nv_reservedSMEM_offset_0_alias, 0, 64
	.other		__nv_reservedSMEM_offset_0_alias,@"STO_CUDA_RESERVED_SHARED STV_DEFAULT"
__nv_reservedSMEM_offset_0_alias:
	.zero		0
	.zero		64


//--------------------- .nv.constant0._Z11Hillis_ScanPii --------------------------
	.section	.nv.constant0._Z11Hillis_ScanPii,"a",@progbits
	.sectionflags	@""
	.align	4
.nv.constant0._Z11Hillis_ScanPii:
	.zero		908


//--------------------- SYMBOLS --------------------------

	.type		.nv.reservedSmem.offset0,@object
	.size		.nv.reservedSmem.offset0,0x4
